//
// Generated by NVIDIA NVVM Compiler
//
// Compiler Build ID: CL-36424714
// Cuda compilation tools, release 13.0, V13.0.88
// Based on NVVM 20.0.0
//

.version 9.0
.target sm_100
.address_size 64

	// .globl	_Z25unique_idx_calc_threadIdxPi
.extern .func  (.param .b32 func_retval0) vprintf
(
	.param .b64 vprintf_param_0,
	.param .b64 vprintf_param_1
)
;
.global .align 1 .b8 $str[29] = {116, 104, 114, 101, 97, 100, 73, 100, 120, 95, 88, 58, 32, 37, 100, 44, 32, 118, 97, 108, 117, 101, 58, 32, 37, 100, 32, 10};
.global .align 1 .b8 $str$1[46] = {116, 104, 114, 101, 97, 100, 73, 100, 120, 95, 88, 58, 32, 37, 100, 44, 32, 103, 108, 111, 98, 97, 108, 73, 100, 120, 95, 88, 58, 32, 37, 100, 44, 32, 118, 97, 108, 117, 101, 58, 32, 37, 100, 32, 10};

.visible .entry _Z25unique_idx_calc_threadIdxPi(
	.param .u64 .ptr .align 1 _Z25unique_idx_calc_threadIdxPi_param_0
)
{
	.local .align 8 .b8 	__local_depot0[8];
	.reg .b64 	%SP;
	.reg .b64 	%SPL;
	.reg .b32 	%r<5>;
	.reg .b64 	%rd<9>;

	mov.u64 	%SPL, __local_depot0;
	cvta.local.u64 	%SP, %SPL;
	ld.param.u64 	%rd1, [_Z25unique_idx_calc_threadIdxPi_param_0];
	cvta.to.global.u64 	%rd2, %rd1;
	add.u64 	%rd3, %SP, 0;
	add.u64 	%rd4, %SPL, 0;
	mov.u32 	%r1, %tid.x;
	mul.wide.u32 	%rd5, %r1, 4;
	add.s64 	%rd6, %rd2, %rd5;
	ld.global.u32 	%r2, [%rd6];
	st.local.v2.u32 	[%rd4], {%r1, %r2};
	mov.u64 	%rd7, $str;
	cvta.global.u64 	%rd8, %rd7;
	{ // callseq 0, 0
	.param .b64 param0;
	st.param.b64 	[param0], %rd8;
	.param .b64 param1;
	st.param.b64 	[param1], %rd3;
	.param .b32 retval0;
	call.uni (retval0), 
	vprintf, 
	(
	param0, 
	param1
	);
	ld.param.b32 	%r3, [retval0];
	} // callseq 0
	ret;

}
	// .globl	_Z22unique_gid_calculationPi
.visible .entry _Z22unique_gid_calculationPi(
	.param .u64 .ptr .align 1 _Z22unique_gid_calculationPi_param_0
)
{
	.local .align 8 .b8 	__local_depot1[16];
	.reg .b64 	%SP;
	.reg .b64 	%SPL;
	.reg .b32 	%r<8>;
	.reg .b64 	%rd<9>;

	mov.u64 	%SPL, __local_depot1;
	cvta.local.u64 	%SP, %SPL;
	ld.param.u64 	%rd1, [_Z22unique_gid_calculationPi_param_0];
	cvta.to.global.u64 	%rd2, %rd1;
	add.u64 	%rd3, %SP, 0;
	add.u64 	%rd4, %SPL, 0;
	mov.u32 	%r1, %tid.x;
	mov.u32 	%r2, %ntid.x;
	mov.u32 	%r3, %ctaid.x;
	mad.lo.s32 	%r4, %r2, %r3, %r1;
	mul.wide.s32 	%rd5, %r4, 4;
	add.s64 	%rd6, %rd2, %rd5;
	ld.global.u32 	%r5, [%rd6];
	st.local.v2.u32 	[%rd4], {%r1, %r4};
	st.local.u32 	[%rd4+8], %r5;
	mov.u64 	%rd7, $str$1;
	cvta.global.u64 	%rd8, %rd7;
	{ // callseq 1, 0
	.param .b64 param0;
	st.param.b64 	[param0], %rd8;
	.param .b64 param1;
	st.param.b64 	[param1], %rd3;
	.param .b32 retval0;
	call.uni (retval0), 
	vprintf, 
	(
	param0, 
	param1
	);
	ld.param.b32 	%r6, [retval0];
	} // callseq 1
	ret;

}


// ===== COMPILED SASS (sm_100) =====

	.target	sm_100

	.elftype	@"ET_EXEC"


//--------------------- .note.nv.tkinfo           --------------------------
	.section	.note.nv.tkinfo,"",@"SHT_NOTE"
	.sectionflags	@"SHF_NOTE_NV_TKINFO"
	.tkinfo
        /*0018*/ 	.word	0x00000002
        /*0030*/ 	.string	""
        /*0030*/ 	.string	"ptxas"
        /*0030*/ 	.string	"Cuda compilation tools, release 13.0, V13.0.88"
        /*0030*/ 	.string	"Build cuda_13.0.r13.0/compiler.36424714_0"
        /*0030*/ 	.string	"-arch sm_100 -m 64 "



//--------------------- .note.nv.cuinfo           --------------------------
	.section	.note.nv.cuinfo,"",@"SHT_NOTE"
	.sectionflags	@"SHF_NOTE_NV_CUINFO"
        /*0018*/ 	.short	0x0002
        /*001a*/ 	.short	0x0064
        /*001c*/ 	.short	0x0082
	.zero		2


//--------------------- .nv.info                  --------------------------
	.section	.nv.info,"",@"SHT_CUDA_INFO"
	.align	4


	//----- nvinfo : EIATTR_REGCOUNT
	.align		4
        /*0000*/ 	.byte	0x04, 0x2f
        /*0002*/ 	.short	(.L_3 - .L_2)
	.align		4
.L_2:
        /*0004*/ 	.word	index@(_Z25unique_idx_calc_threadIdxPi)
        /*0008*/ 	.word	0x00000018


	//----- nvinfo : EIATTR_FRAME_SIZE
	.align		4
.L_3:
        /*000c*/ 	.byte	0x04, 0x11
        /*000e*/ 	.short	(.L_5 - .L_4)
	.align		4
.L_4:
        /*0010*/ 	.word	index@(_Z25unique_idx_calc_threadIdxPi)
        /*0014*/ 	.word	0x00000008


	//----- nvinfo : EIATTR_REGCOUNT
	.align		4
.L_5:
        /*0018*/ 	.byte	0x04, 0x2f
        /*001a*/ 	.short	(.L_7 - .L_6)
	.align		4
.L_6:
        /*001c*/ 	.word	index@(_Z22unique_gid_calculationPi)
        /*0020*/ 	.word	0x00000018


	//----- nvinfo : EIATTR_FRAME_SIZE
	.align		4
.L_7:
        /*0024*/ 	.byte	0x04, 0x11
        /*0026*/ 	.short	(.L_9 - .L_8)
	.align		4
.L_8:
        /*0028*/ 	.word	index@(_Z22unique_gid_calculationPi)
        /*002c*/ 	.word	0x00000010


	//----- nvinfo : EIATTR_MIN_STACK_SIZE
	.align		4
.L_9:
        /*0030*/ 	.byte	0x04, 0x12
        /*0032*/ 	.short	(.L_11 - .L_10)
	.align		4
.L_10:
        /*0034*/ 	.word	index@(_Z22unique_gid_calculationPi)
        /*0038*/ 	.word	0x00000010


	//----- nvinfo : EIATTR_MIN_STACK_SIZE
	.align		4
.L_11:
        /*003c*/ 	.byte	0x04, 0x12
        /*003e*/ 	.short	(.L_13 - .L_12)
	.align		4
.L_12:
        /*0040*/ 	.word	index@(_Z25unique_idx_calc_threadIdxPi)
        /*0044*/ 	.word	0x00000008
.L_13:


//--------------------- .nv.compat                --------------------------
	.section	.nv.compat,"",@"SHT_CUDA_COMPAT_INFO"
	.align	4
        /*0000*/ 	.byte	0x02, 0x09, 0x00, 0x00, 0x02, 0x02, 0x01, 0x00, 0x02, 0x05, 0x05, 0x00, 0x03, 0x07, 0x01, 0x01
        /*0010*/ 	.byte	0x02, 0x03, 0x00, 0x00, 0x02, 0x06, 0x01, 0x00, 0x04, 0x0b, 0x08, 0x00, 0x09, 0x00, 0x00, 0x00
        /*0020*/ 	.byte	0x00, 0x00, 0x00, 0x00


//--------------------- .nv.info._Z22unique_gid_calculationPi --------------------------
	.section	.nv.info._Z22unique_gid_calculationPi,"",@"SHT_CUDA_INFO"
	.sectionflags	@""
	.align	4


	//----- nvinfo : EIATTR_CUDA_API_VERSION
	.align		4
        /*0000*/ 	.byte	0x04, 0x37
        /*0002*/ 	.short	(.L_15 - .L_14)
.L_14:
        /*0004*/ 	.word	0x00000082


	//----- nvinfo : EIATTR_KPARAM_INFO
	.align		4
.L_15:
        /*0008*/ 	.byte	0x04, 0x17
        /*000a*/ 	.short	(.L_17 - .L_16)
.L_16:
        /*000c*/ 	.word	0x00000000
        /*0010*/ 	.short	0x0000
        /*0012*/ 	.short	0x0000
        /*0014*/ 	.byte	0x00, 0xf5, 0x21, 0x00


	//----- nvinfo : EIATTR_SPARSE_MMA_MASK
	.align		4
.L_17:
        /*0018*/ 	.byte	0x03, 0x50
        /*001a*/ 	.short	0x0000


	//----- nvinfo : EIATTR_MAXREG_COUNT
	.align		4
        /*001c*/ 	.byte	0x03, 0x1b
        /*001e*/ 	.short	0x00ff


	//----- nvinfo : EIATTR_EXTERNS
	.align		4
        /*0020*/ 	.byte	0x04, 0x0f
        /*0022*/ 	.short	(.L_19 - .L_18)


	//   ....[0]....
	.align		4
.L_18:
        /*0024*/ 	.word	index@(vprintf)


	//----- nvinfo : EIATTR_MERCURY_ISA_VERSION
	.align		4
.L_19:
        /*0028*/ 	.byte	0x03, 0x5f
        /*002a*/ 	.short	0x0101


	//----- nvinfo : EIATTR_VRC_CTA_INIT_COUNT
	.align		4
        /*002c*/ 	.byte	0x02, 0x4a
	.zero		1
	.zero		1


	//----- nvinfo : EIATTR_SYSCALL_OFFSETS
	.align		4
        /*0030*/ 	.byte	0x04, 0x46
        /*0032*/ 	.short	(.L_21 - .L_20)


	//   ....[0]....
.L_20:
        /*0034*/ 	.word	0x00000160


	//----- nvinfo : EIATTR_EXIT_INSTR_OFFSETS
	.align		4
.L_21:
        /*0038*/ 	.byte	0x04, 0x1c
        /*003a*/ 	.short	(.L_23 - .L_22)


	//   ....[0]....
.L_22:
        /*003c*/ 	.word	0x00000170


	//----- nvinfo : EIATTR_CBANK_PARAM_SIZE
	.align		4
.L_23:
        /*0040*/ 	.byte	0x03, 0x19
        /*0042*/ 	.short	0x0008


	//----- nvinfo : EIATTR_PARAM_CBANK
	.align		4
        /*0044*/ 	.byte	0x04, 0x0a
        /*0046*/ 	.short	(.L_25 - .L_24)
	.align		4
.L_24:
        /*0048*/ 	.word	index@(.nv.constant0._Z22unique_gid_calculationPi)
        /*004c*/ 	.short	0x0380
        /*004e*/ 	.short	0x0008


	//----- nvinfo : EIATTR_SW_WAR
	.align		4
.L_25:
        /*0050*/ 	.byte	0x04, 0x36
        /*0052*/ 	.short	(.L_27 - .L_26)
.L_26:
        /*0054*/ 	.word	0x00000008
.L_27:


//--------------------- .nv.info._Z25unique_idx_calc_threadIdxPi --------------------------
	.section	.nv.info._Z25unique_idx_calc_threadIdxPi,"",@"SHT_CUDA_INFO"
	.sectionflags	@""
	.align	4


	//----- nvinfo : EIATTR_CUDA_API_VERSION
	.align		4
        /*0000*/ 	.byte	0x04, 0x37
        /*0002*/ 	.short	(.L_29 - .L_28)
.L_28:
        /*0004*/ 	.word	0x00000082


	//----- nvinfo : EIATTR_KPARAM_INFO
	.align		4
.L_29:
        /*0008*/ 	.byte	0x04, 0x17
        /*000a*/ 	.short	(.L_31 - .L_30)
.L_30:
        /*000c*/ 	.word	0x00000000
        /*0010*/ 	.short	0x0000
        /*0012*/ 	.short	0x0000
        /*0014*/ 	.byte	0x00, 0xf5, 0x21, 0x00


	//----- nvinfo : EIATTR_SPARSE_MMA_MASK
	.align		4
.L_31:
        /*0018*/ 	.byte	0x03, 0x50
        /*001a*/ 	.short	0x0000


	//----- nvinfo : EIATTR_MAXREG_COUNT
	.align		4
        /*001c*/ 	.byte	0x03, 0x1b
        /*001e*/ 	.short	0x00ff


	//----- nvinfo : EIATTR_EXTERNS
	.align		4
        /*0020*/ 	.byte	0x04, 0x0f
        /*0022*/ 	.short	(.L_33 - .L_32)


	//   ....[0]....
	.align		4
.L_32:
        /*0024*/ 	.word	index@(vprintf)


	//----- nvinfo : EIATTR_MERCURY_ISA_VERSION
	.align		4
.L_33:
        /*0028*/ 	.byte	0x03, 0x5f
        /*002a*/ 	.short	0x0101


	//----- nvinfo : EIATTR_VRC_CTA_INIT_COUNT
	.align		4
        /*002c*/ 	.byte	0x02, 0x4a
	.zero		1
	.zero		1


	//----- nvinfo : EIATTR_SYSCALL_OFFSETS
	.align		4
        /*0030*/ 	.byte	0x04, 0x46
        /*0032*/ 	.short	(.L_35 - .L_34)


	//   ....[0]....
.L_34:
        /*0034*/ 	.word	0x00000120


	//----- nvinfo : EIATTR_EXIT_INSTR_OFFSETS
	.align		4
.L_35:
        /*0038*/ 	.byte	0x04, 0x1c
        /*003a*/ 	.short	(.L_37 - .L_36)


	//   ....[0]....
.L_36:
        /*003c*/ 	.word	0x00000130


	//----- nvinfo : EIATTR_CBANK_PARAM_SIZE
	.align		4
.L_37:
        /*0040*/ 	.byte	0x03, 0x19
        /*0042*/ 	.short	0x0008


	//----- nvinfo : EIATTR_PARAM_CBANK
	.align		4
        /*0044*/ 	.byte	0x04, 0x0a
        /*0046*/ 	.short	(.L_39 - .L_38)
	.align		4
.L_38:
        /*0048*/ 	.word	index@(.nv.constant0._Z25unique_idx_calc_threadIdxPi)
        /*004c*/ 	.short	0x0380
        /*004e*/ 	.short	0x0008


	//----- nvinfo : EIATTR_SW_WAR
	.align		4
.L_39:
        /*0050*/ 	.byte	0x04, 0x36
        /*0052*/ 	.short	(.L_41 - .L_40)
.L_40:
        /*0054*/ 	.word	0x00000008
.L_41:


//--------------------- .nv.callgraph             --------------------------
	.section	.nv.callgraph,"",@"SHT_CUDA_CALLGRAPH"
	.align	4
	.sectionentsize	8
	.align		4
        /*0000*/ 	.word	0x00000000
	.align		4
        /*0004*/ 	.word	0xffffffff
	.align		4
        /*0008*/ 	.word	index@(_Z22unique_gid_calculationPi)
	.align		4
        /*000c*/ 	.word	index@(vprintf)
	.align		4
        /*0010*/ 	.word	index@(_Z25unique_idx_calc_threadIdxPi)
	.align		4
        /*0014*/ 	.word	index@(vprintf)
	.align		4
        /*0018*/ 	.word	0x00000000
	.align		4
        /*001c*/ 	.word	0xfffffffe
	.align		4
        /*0020*/ 	.word	0x00000000
	.align		4
        /*0024*/ 	.word	0xfffffffd
	.align		4
        /*0028*/ 	.word	0x00000000
	.align		4
        /*002c*/ 	.word	0xfffffffc


//--------------------- .nv.constant4             --------------------------
	.section	.nv.constant4,"a",@progbits
	.align	8
	.align		8
.nv.constant4:
        /*0000*/ 	.dword	vprintf
	.align		8
        /*0008*/ 	.dword	$str
	.align		8
        /*0010*/ 	.dword	$str$1


//--------------------- .text._Z22unique_gid_calculationPi --------------------------
	.section	.text._Z22unique_gid_calculationPi,"ax",@progbits
	.align	128
        .global         _Z22unique_gid_calculationPi
        .type           _Z22unique_gid_calculationPi,@function
        .size           _Z22unique_gid_calculationPi,(.L_x_4 - _Z22unique_gid_calculationPi)
        .other          _Z22unique_gid_calculationPi,@"STO_CUDA_ENTRY STV_DEFAULT"
_Z22unique_gid_calculationPi:
.text._Z22unique_gid_calculationPi:
[----:B------:R-:W0:Y:S01]  /*0000*/  LDC R1, c[0x0][0x37c] ;  /* 0x0000df00ff017b82 */ /* 0x000e220000000800 */
[----:B------:R-:W1:Y:S07]  /*0010*/  S2R R11, SR_CTAID.X ;  /* 0x00000000000b7919 */ /* 0x000e6e0000002500 */
[----:B------:R-:W2:Y:S01]  /*0020*/  LDC.64 R2, c[0x0][0x380] ;  /* 0x0000e000ff027b82 */ /* 0x000ea20000000a00 */
[----:B------:R-:W3:Y:S01]  /*0030*/  LDCU UR6, c[0x0][0x2fc] ;  /* 0x00005f80ff0677ac */ /* 0x000ee20008000800 */
[----:B0-----:R-:W-:Y:S01]  /*0040*/  VIADD R1, R1, 0xfffffff0 ;  /* 0xfffffff001017836 */ /* 0x001fe20000000000 */
[----:B------:R-:W1:Y:S01]  /*0050*/  S2R R10, SR_TID.X ;  /* 0x00000000000a7919 */ /* 0x000e620000002100 */
[----:B------:R-:W1:Y:S01]  /*0060*/  LDCU UR7, c[0x0][0x360] ;  /* 0x00006c00ff0777ac */ /* 0x000e620008000800 */
[----:B------:R-:W0:Y:S01]  /*0070*/  LDCU.64 UR4, c[0x0][0x358] ;  /* 0x00006b00ff0477ac */ /* 0x000e220008000a00 */
[----:B------:R-:W-:Y:S01]  /*0080*/  MOV R0, 0x0 ;  /* 0x0000000000007802 */ /* 0x000fe20000000f00 */
[----:B------:R-:W4:Y:S01]  /*0090*/  LDCU.64 UR8, c[0x4][0x10] ;  /* 0x01000200ff0877ac */ /* 0x000f220008000a00 */
[----:B-1----:R-:W-:-:S04]  /*00a0*/  IMAD R11, R11, UR7, R10 ;  /* 0x000000070b0b7c24 */ /* 0x002fc8000f8e020a */
[----:B--2---:R-:W-:-:S06]  /*00b0*/  IMAD.WIDE R2, R11, 0x4, R2 ;  /* 0x000000040b027825 */ /* 0x004fcc00078e0202 */
[----:B0-----:R-:W2:Y:S01]  /*00c0*/  LDG.E R2, desc[UR4][R2.64] ;  /* 0x0000000402027981 */ /* 0x001ea2000c1e1900 */
[----:B------:R-:W0:Y:S01]  /*00d0*/  LDCU UR4, c[0x0][0x2f8] ;  /* 0x00005f00ff0477ac */ /* 0x000e220008000800 */
[----:B------:R1:W1:Y:S01]  /*00e0*/  LDC.64 R8, c[0x4][R0] ;  /* 0x0100000000087b82 */ /* 0x0002620000000a00 */
[----:B----4-:R-:W-:Y:S01]  /*00f0*/  IMAD.U32 R4, RZ, RZ, UR8 ;  /* 0x00000008ff047e24 */ /* 0x010fe2000f8e00ff */
[----:B------:R4:W-:Y:S01]  /*0100*/  STL.64 [R1], R10 ;  /* 0x0000000a01007387 */ /* 0x0009e20000100a00 */
[----:B------:R-:W-:Y:S02]  /*0110*/  MOV R5, UR9 ;  /* 0x0000000900057c02 */ /* 0x000fe40008000f00 */
[----:B0-----:R-:W-:-:S04]  /*0120*/  IADD3 R6, P0, PT, R1, UR4, RZ ;  /* 0x0000000401067c10 */ /* 0x001fc8000ff1e0ff */
[----:B---3--:R-:W-:Y:S01]  /*0130*/  IADD3.X R7, PT, PT, RZ, UR6, RZ, P0, !PT ;  /* 0x00000006ff077c10 */ /* 0x008fe200087fe4ff */
[----:B-12---:R4:W-:Y:S08]  /*0140*/  STL [R1+0x8], R2 ;  /* 0x0000080201007387 */ /* 0x0069f00000100800 */
[----:B------:R-:W-:-:S07]  /*0150*/  LEPC R20, `(.L_x_0) ;  /* 0x000000001014794e */ /* 0x000fce0000000000 */
[----:B----4-:R-:W-:Y:S05]  /*0160*/  CALL.ABS.NOINC R8 ;  /* 0x0000000008007343 */ /* 0x010fea0003c00000 */
.L_x_0:
[----:B------:R-:W-:Y:S05]  /*0170*/  EXIT ;  /* 0x000000000000794d */ /* 0x000fea0003800000 */
.L_x_1:
[----:B------:R-:W-:-:S00]  /*0180*/  BRA `(.L_x_1) ;  /* 0xfffffffc00fc7947 */ /* 0x000fc0000383ffff */
[----:B------:R-:W-:-:S00]  /*0190*/  NOP ;  /* 0x0000000000007918 */ /* 0x000fc00000000000 */
        /* <DEDUP_REMOVED lines=14> */
.L_x_4:


//--------------------- .text._Z25unique_idx_calc_threadIdxPi --------------------------
	.section	.text._Z25unique_idx_calc_threadIdxPi,"ax",@progbits
	.align	128
        .global         _Z25unique_idx_calc_threadIdxPi
        .type           _Z25unique_idx_calc_threadIdxPi,@function
        .size           _Z25unique_idx_calc_threadIdxPi,(.L_x_5 - _Z25unique_idx_calc_threadIdxPi)
        .other          _Z25unique_idx_calc_threadIdxPi,@"STO_CUDA_ENTRY STV_DEFAULT"
_Z25unique_idx_calc_threadIdxPi:
.text._Z25unique_idx_calc_threadIdxPi:
[----:B------:R-:W0:Y:S01]  /*0000*/  LDC R1, c[0x0][0x37c] ;  /* 0x0000df00ff017b82 */ /* 0x000e220000000800 */
[----:B------:R-:W1:Y:S07]  /*0010*/  S2R R10, SR_TID.X ;  /* 0x00000000000a7919 */ /* 0x000e6e0000002100 */
[----:B------:R-:W1:Y:S01]  /*0020*/  LDC.64 R2, c[0x0][0x380] ;  /* 0x0000e000ff027b82 */ /* 0x000e620000000a00 */
[----:B------:R-:W2:Y:S01]  /*0030*/  LDCU.64 UR4, c[0x0][0x358] ;  /* 0x00006b00ff0477ac */ /* 0x000ea20008000a00 */
[----:B0-----:R-:W-:Y:S01]  /*0040*/  VIADD R1, R1, 0xfffffff8 ;  /* 0xfffffff801017836 */ /* 0x001fe20000000000 */
[----:B------:R-:W0:Y:S01]  /*0050*/  LDCU.64 UR6, c[0x4][0x8] ;  /* 0x01000100ff0677ac */ /* 0x000e220008000a00 */
[----:B-1----:R-:W-:-:S05]  /*0060*/  IMAD.WIDE.U32 R2, R10, 0x4, R2 ;  /* 0x000000040a027825 */ /* 0x002fca00078e0002 */
[----:B--2---:R-:W2:Y:S01]  /*0070*/  LDG.E R11, desc[UR4][R2.64] ;  /* 0x00000004020b7981 */ /* 0x004ea2000c1e1900 */
[----:B------:R-:W-:Y:S01]  /*0080*/  MOV R0, 0x0 ;  /* 0x0000000000007802 */ /* 0x000fe20000000f00 */
[----:B------:R-:W1:Y:S01]  /*0090*/  LDCU UR4, c[0x0][0x2f8] ;  /* 0x00005f00ff0477ac */ /* 0x000e620008000800 */
[----:B0-----:R-:W-:Y:S01]  /*00a0*/  IMAD.U32 R4, RZ, RZ, UR6 ;  /* 0x00000006ff047e24 */ /* 0x001fe2000f8e00ff */
[----:B------:R-:W-:Y:S01]  /*00b0*/  MOV R5, UR7 ;  /* 0x0000000700057c02 */ /* 0x000fe20008000f00 */
[----:B------:R0:W3:Y:S01]  /*00c0*/  LDC.64 R8, c[0x4][R0] ;  /* 0x0100000000087b82 */ /* 0x0000e20000000a00 */
[----:B------:R-:W4:Y:S01]  /*00d0*/  LDCU UR5, c[0x0][0x2fc] ;  /* 0x00005f80ff0577ac */ /* 0x000f220008000800 */
[----:B-1----:R-:W-:-:S05]  /*00e0*/  IADD3 R6, P0, PT, R1, UR4, RZ ;  /* 0x0000000401067c10 */ /* 0x002fca000ff1e0ff */
[----:B----4-:R-:W-:Y:S01]  /*00f0*/  IMAD.X R7, RZ, RZ, UR5, P0 ;  /* 0x00000005ff077e24 */ /* 0x010fe200080e06ff */
[----:B--23--:R0:W-:Y:S07]  /*0100*/  STL.64 [R1], R10 ;  /* 0x0000000a01007387 */ /* 0x00c1ee0000100a00 */
[----:B------:R-:W-:-:S07]  /*0110*/  LEPC R20, `(.L_x_2) ;  /* 0x000000001014794e */ /* 0x000fce0000000000 */
[----:B0-----:R-:W-:Y:S05]  /*0120*/  CALL.ABS.NOINC R8 ;  /* 0x0000000008007343 */ /* 0x001fea0003c00000 */
.L_x_2:
[----:B------:R-:W-:Y:S05]  /*0130*/  EXIT ;  /* 0x000000000000794d */ /* 0x000fea0003800000 */
.L_x_3:
        /* <DEDUP_REMOVED lines=12> */
.L_x_5:


//--------------------- .nv.global.init           --------------------------
	.section	.nv.global.init,"aw",@progbits
.nv.global.init:
	.type		$str,@object
	.size		$str,($str$1 - $str)
$str:
        /*0000*/ 	.byte	0x74, 0x68, 0x72, 0x65, 0x61, 0x64, 0x49, 0x64, 0x78, 0x5f, 0x58, 0x3a, 0x20, 0x25, 0x64, 0x2c
        /*0010*/ 	.byte	0x20, 0x76, 0x61, 0x6c, 0x75, 0x65, 0x3a, 0x20, 0x25, 0x64, 0x20, 0x0a, 0x00
	.type		$str$1,@object
	.size		$str$1,(.L_1 - $str$1)
$str$1:
        /*001d*/ 	.byte	0x74, 0x68, 0x72, 0x65, 0x61, 0x64, 0x49, 0x64, 0x78, 0x5f, 0x58, 0x3a, 0x20, 0x25, 0x64, 0x2c
        /*002d*/ 	.byte	0x20, 0x67, 0x6c, 0x6f, 0x62, 0x61, 0x6c, 0x49, 0x64, 0x78, 0x5f, 0x58, 0x3a, 0x20, 0x25, 0x64
        /*003d*/ 	.byte	0x2c, 0x20, 0x76, 0x61, 0x6c, 0x75, 0x65, 0x3a, 0x20, 0x25, 0x64, 0x20, 0x0a, 0x00
.L_1:


//--------------------- .nv.shared.reserved.0     --------------------------
	.section	.nv.shared.reserved.0,"aw",@nobits
	.weak		__nv_reservedSMEM_offset_0_alias
	.size		__nv_reservedSMEM_offset_0_alias, 0, 64
	.other		__nv_reservedSMEM_offset_0_alias,@"STO_CUDA_RESERVED_SHARED STV_DEFAULT"
__nv_reservedSMEM_offset_0_alias:
	.zero		0
	.zero		64


//--------------------- .nv.constant0._Z22unique_gid_calculationPi --------------------------
	.section	.nv.constant0._Z22unique_gid_calculationPi,"a",@progbits
	.sectionflags	@""
	.align	4
.nv.constant0._Z22unique_gid_calculationPi:
	.zero		904


//--------------------- .nv.constant0._Z25unique_idx_calc_threadIdxPi --------------------------
	.section	.nv.constant0._Z25unique_idx_calc_threadIdxPi,"a",@progbits
	.sectionflags	@""
	.align	4
.nv.constant0._Z25unique_idx_calc_threadIdxPi:
	.zero		904


//--------------------- SYMBOLS --------------------------

	.type		.nv.reservedSmem.offset0,@object
	.size		.nv.reservedSmem.offset0,0x4
	.type		vprintf,@function
